//
// Generated by NVIDIA NVVM Compiler
//
// Compiler Build ID: CL-36424714
// Cuda compilation tools, release 13.0, V13.0.88
// Based on NVVM 20.0.0
//

.version 9.0
.target sm_100
.address_size 64

	// .globl	_Z9addKernelPfS_S_i

.visible .entry _Z9addKernelPfS_S_i(
	.param .u64 .ptr .align 1 _Z9addKernelPfS_S_i_param_0,
	.param .u64 .ptr .align 1 _Z9addKernelPfS_S_i_param_1,
	.param .u64 .ptr .align 1 _Z9addKernelPfS_S_i_param_2,
	.param .u32 _Z9addKernelPfS_S_i_param_3
)
{
	.reg .pred 	%p<3>;
	.reg .b32 	%r<10>;
	.reg .b32 	%f<14>;
	.reg .b64 	%rd<12>;

	ld.param.u64 	%rd1, [_Z9addKernelPfS_S_i_param_0];
	ld.param.u64 	%rd2, [_Z9addKernelPfS_S_i_param_1];
	ld.param.u64 	%rd3, [_Z9addKernelPfS_S_i_param_2];
	ld.param.u32 	%r4, [_Z9addKernelPfS_S_i_param_3];
	mov.u32 	%r5, %ctaid.x;
	mov.u32 	%r6, %ntid.x;
	mov.u32 	%r7, %tid.x;
	mad.lo.s32 	%r1, %r5, %r6, %r7;
	setp.ge.s32 	%p1, %r1, %r4;
	@%p1 bra 	$L__BB0_4;
	cvta.to.global.u64 	%rd4, %rd1;
	cvta.to.global.u64 	%rd5, %rd2;
	mul.wide.s32 	%rd6, %r1, 4;
	add.s64 	%rd7, %rd4, %rd6;
	add.s64 	%rd8, %rd5, %rd6;
	ld.global.f32 	%f5, [%rd8];
	ld.global.f32 	%f13, [%rd7];
	mul.f32 	%f2, %f5, 0f38D1B717;
	mov.b32 	%r9, 0;
$L__BB0_2:
	fma.rn.f32 	%f6, %f13, 0f3F7FF972, %f2;
	fma.rn.f32 	%f7, %f6, 0f3F7FF972, %f2;
	fma.rn.f32 	%f8, %f7, 0f3F7FF972, %f2;
	fma.rn.f32 	%f9, %f8, 0f3F7FF972, %f2;
	fma.rn.f32 	%f10, %f9, 0f3F7FF972, %f2;
	fma.rn.f32 	%f11, %f10, 0f3F7FF972, %f2;
	fma.rn.f32 	%f12, %f11, 0f3F7FF972, %f2;
	fma.rn.f32 	%f13, %f12, 0f3F7FF972, %f2;
	add.s32 	%r9, %r9, 8;
	setp.ne.s32 	%p2, %r9, 1000;
	@%p2 bra 	$L__BB0_2;
	cvta.to.global.u64 	%rd9, %rd3;
	add.s64 	%rd11, %rd9, %rd6;
	st.global.f32 	[%rd11], %f13;
$L__BB0_4:
	ret;

}


// ===== COMPILED SASS (sm_100) =====

	.target	sm_100

	.elftype	@"ET_EXEC"


//--------------------- .note.nv.tkinfo           --------------------------
	.section	.note.nv.tkinfo,"",@"SHT_NOTE"
	.sectionflags	@"SHF_NOTE_NV_TKINFO"
	.tkinfo
        /*0018*/ 	.word	0x00000002
        /*0030*/ 	.string	""
        /*0030*/ 	.string	"ptxas"
        /*0030*/ 	.string	"Cuda compilation tools, release 13.0, V13.0.88"
        /*0030*/ 	.string	"Build cuda_13.0.r13.0/compiler.36424714_0"
        /*0030*/ 	.string	"-arch sm_100 -m 64 "



//--------------------- .note.nv.cuinfo           --------------------------
	.section	.note.nv.cuinfo,"",@"SHT_NOTE"
	.sectionflags	@"SHF_NOTE_NV_CUINFO"
        /*0018*/ 	.short	0x0002
        /*001a*/ 	.short	0x0064
        /*001c*/ 	.short	0x0082
	.zero		2


//--------------------- .nv.info                  --------------------------
	.section	.nv.info,"",@"SHT_CUDA_INFO"
	.align	4


	//----- nvinfo : EIATTR_REGCOUNT
	.align		4
        /*0000*/ 	.byte	0x04, 0x2f
        /*0002*/ 	.short	(.L_1 - .L_0)
	.align		4
.L_0:
        /*0004*/ 	.word	index@(_Z9addKernelPfS_S_i)
        /*0008*/ 	.word	0x0000000a


	//----- nvinfo : EIATTR_FRAME_SIZE
	.align		4
.L_1:
        /*000c*/ 	.byte	0x04, 0x11
        /*000e*/ 	.short	(.L_3 - .L_2)
	.align		4
.L_2:
        /*0010*/ 	.word	index@(_Z9addKernelPfS_S_i)
        /*0014*/ 	.word	0x00000000


	//----- nvinfo : EIATTR_MIN_STACK_SIZE
	.align		4
.L_3:
        /*0018*/ 	.byte	0x04, 0x12
        /*001a*/ 	.short	(.L_5 - .L_4)
	.align		4
.L_4:
        /*001c*/ 	.word	index@(_Z9addKernelPfS_S_i)
        /*0020*/ 	.word	0x00000000
.L_5:


//--------------------- .nv.compat                --------------------------
	.section	.nv.compat,"",@"SHT_CUDA_COMPAT_INFO"
	.align	4
        /*0000*/ 	.byte	0x02, 0x09, 0x00, 0x00, 0x02, 0x02, 0x01, 0x00, 0x02, 0x05, 0x05, 0x00, 0x03, 0x07, 0x01, 0x01
        /*0010*/ 	.byte	0x02, 0x03, 0x00, 0x00, 0x02, 0x06, 0x01, 0x00, 0x04, 0x0b, 0x08, 0x00, 0x09, 0x00, 0x00, 0x00
        /*0020*/ 	.byte	0x00, 0x00, 0x00, 0x00


//--------------------- .nv.info._Z9addKernelPfS_S_i --------------------------
	.section	.nv.info._Z9addKernelPfS_S_i,"",@"SHT_CUDA_INFO"
	.sectionflags	@""
	.align	4


	//----- nvinfo : EIATTR_CUDA_API_VERSION
	.align		4
        /*0000*/ 	.byte	0x04, 0x37
        /*0002*/ 	.short	(.L_7 - .L_6)
.L_6:
        /*0004*/ 	.word	0x00000082


	//----- nvinfo : EIATTR_KPARAM_INFO
	.align		4
.L_7:
        /*0008*/ 	.byte	0x04, 0x17
        /*000a*/ 	.short	(.L_9 - .L_8)
.L_8:
        /*000c*/ 	.word	0x00000000
        /*0010*/ 	.short	0x0003
        /*0012*/ 	.short	0x0018
        /*0014*/ 	.byte	0x00, 0xf0, 0x11, 0x00


	//----- nvinfo : EIATTR_KPARAM_INFO
	.align		4
.L_9:
        /*0018*/ 	.byte	0x04, 0x17
        /*001a*/ 	.short	(.L_11 - .L_10)
.L_10:
        /*001c*/ 	.word	0x00000000
        /*0020*/ 	.short	0x0002
        /*0022*/ 	.short	0x0010
        /*0024*/ 	.byte	0x00, 0xf5, 0x21, 0x00


	//----- nvinfo : EIATTR_KPARAM_INFO
	.align		4
.L_11:
        /*0028*/ 	.byte	0x04, 0x17
        /*002a*/ 	.short	(.L_13 - .L_12)
.L_12:
        /*002c*/ 	.word	0x00000000
        /*0030*/ 	.short	0x0001
        /*0032*/ 	.short	0x0008
        /*0034*/ 	.byte	0x00, 0xf5, 0x21, 0x00


	//----- nvinfo : EIATTR_KPARAM_INFO
	.align		4
.L_13:
        /*0038*/ 	.byte	0x04, 0x17
        /*003a*/ 	.short	(.L_15 - .L_14)
.L_14:
        /*003c*/ 	.word	0x00000000
        /*0040*/ 	.short	0x0000
        /*0042*/ 	.short	0x0000
        /*0044*/ 	.byte	0x00, 0xf5, 0x21, 0x00


	//----- nvinfo : EIATTR_SPARSE_MMA_MASK
	.align		4
.L_15:
        /*0048*/ 	.byte	0x03, 0x50
        /*004a*/ 	.short	0x0000


	//----- nvinfo : EIATTR_MAXREG_COUNT
	.align		4
        /*004c*/ 	.byte	0x03, 0x1b
        /*004e*/ 	.short	0x00ff


	//----- nvinfo : EIATTR_MERCURY_ISA_VERSION
	.align		4
        /*0050*/ 	.byte	0x03, 0x5f
        /*0052*/ 	.short	0x0101


	//----- nvinfo : EIATTR_VRC_CTA_INIT_COUNT
	.align		4
        /*0054*/ 	.byte	0x02, 0x4a
	.zero		1
	.zero		1


	//----- nvinfo : EIATTR_EXIT_INSTR_OFFSETS
	.align		4
        /*0058*/ 	.byte	0x04, 0x1c
        /*005a*/ 	.short	(.L_17 - .L_16)


	//   ....[0]....
.L_16:
        /*005c*/ 	.word	0x00000070


	//   ....[1]....
        /*0060*/ 	.word	0x00003fb0


	//----- nvinfo : EIATTR_CBANK_PARAM_SIZE
	.align		4
.L_17:
        /*0064*/ 	.byte	0x03, 0x19
        /*0066*/ 	.short	0x001c


	//----- nvinfo : EIATTR_PARAM_CBANK
	.align		4
        /*0068*/ 	.byte	0x04, 0x0a
        /*006a*/ 	.short	(.L_19 - .L_18)
	.align		4
.L_18:
        /*006c*/ 	.word	index@(.nv.constant0._Z9addKernelPfS_S_i)
        /*0070*/ 	.short	0x0380
        /*0072*/ 	.short	0x001c


	//----- nvinfo : EIATTR_SW_WAR
	.align		4
.L_19:
        /*0074*/ 	.byte	0x04, 0x36
        /*0076*/ 	.short	(.L_21 - .L_20)
.L_20:
        /*0078*/ 	.word	0x00000008
.L_21:


//--------------------- .nv.callgraph             --------------------------
	.section	.nv.callgraph,"",@"SHT_CUDA_CALLGRAPH"
	.align	4
	.sectionentsize	8
	.align		4
        /*0000*/ 	.word	0x00000000
	.align		4
        /*0004*/ 	.word	0xffffffff
	.align		4
        /*0008*/ 	.word	0x00000000
	.align		4
        /*000c*/ 	.word	0xfffffffe
	.align		4
        /*0010*/ 	.word	0x00000000
	.align		4
        /*0014*/ 	.word	0xfffffffd
	.align		4
        /*0018*/ 	.word	0x00000000
	.align		4
        /*001c*/ 	.word	0xfffffffc


//--------------------- .text._Z9addKernelPfS_S_i --------------------------
	.section	.text._Z9addKernelPfS_S_i,"ax",@progbits
	.align	128
        .global         _Z9addKernelPfS_S_i
        .type           _Z9addKernelPfS_S_i,@function
        .size           _Z9addKernelPfS_S_i,(.L_x_1 - _Z9addKernelPfS_S_i)
        .other          _Z9addKernelPfS_S_i,@"STO_CUDA_ENTRY STV_DEFAULT"
_Z9addKernelPfS_S_i:
.text._Z9addKernelPfS_S_i:
[----:B------:R-:W-:Y:S01]  /*0000*/  LDC R1, c[0x0][0x37c] ;  /* 0x0000df00ff017b82 */ /* 0x000fe20000000800 */
[----:B------:R-:W0:Y:S07]  /*0010*/  S2R R3, SR_TID.X ;  /* 0x0000000000037919 */ /* 0x000e2e0000002100 */
[----:B------:R-:W0:Y:S01]  /*0020*/  S2UR UR4, SR_CTAID.X ;  /* 0x00000000000479c3 */ /* 0x000e220000002500 */
[----:B------:R-:W1:Y:S07]  /*0030*/  LDCU UR5, c[0x0][0x398] ;  /* 0x00007300ff0577ac */ /* 0x000e6e0008000800 */
[----:B------:R-:W0:Y:S02]  /*0040*/  LDC R0, c[0x0][0x360] ;  /* 0x0000d800ff007b82 */ /* 0x000e240000000800 */
[----:B0-----:R-:W-:-:S05]  /*0050*/  IMAD R0, R0, UR4, R3 ;  /* 0x0000000400007c24 */ /* 0x001fca000f8e0203 */
[----:B-1----:R-:W-:-:S13]  /*0060*/  ISETP.GE.AND P0, PT, R0, UR5, PT ;  /* 0x0000000500007c0c */ /* 0x002fda000bf06270 */
[----:B------:R-:W-:Y:S05]  /*0070*/  @P0 EXIT ;  /* 0x000000000000094d */ /* 0x000fea0003800000 */
[----:B------:R-:W0:Y:S01]  /*0080*/  LDC.64 R6, c[0x0][0x388] ;  /* 0x0000e200ff067b82 */ /* 0x000e220000000a00 */
[----:B------:R-:W1:Y:S07]  /*0090*/  LDCU.64 UR4, c[0x0][0x358] ;  /* 0x00006b00ff0477ac */ /* 0x000e6e0008000a00 */
[----:B------:R-:W2:Y:S01]  /*00a0*/  LDC.64 R4, c[0x0][0x380] ;  /* 0x0000e000ff047b82 */ /* 0x000ea20000000a00 */
[----:B0-----:R-:W-:-:S05]  /*00b0*/  IMAD.WIDE R6, R0, 0x4, R6 ;  /* 0x0000000400067825 */ /* 0x001fca00078e0206 */
[----:B-1----:R-:W3:Y:S01]  /*00c0*/  LDG.E R2, desc[UR4][R6.64] ;  /* 0x0000000406027981 */ /* 0x002ee2000c1e1900 */
[----:B--2---:R-:W-:-:S06]  /*00d0*/  IMAD.WIDE R4, R0, 0x4, R4 ;  /* 0x0000000400047825 */ /* 0x004fcc00078e0204 */
[----:B------:R-:W2:Y:S01]  /*00e0*/  LDG.E R5, desc[UR4][R4.64] ;  /* 0x0000000404057981 */ /* 0x000ea2000c1e1900 */
[----:B---3--:R-:W-:-:S04]  /*00f0*/  FMUL R2, R2, 9.9999997473787516356e-05 ;  /* 0x38d1b71702027820 */ /* 0x008fc80000400000 */
[--C-:B--2---:R-:W-:Y:S02]  /*0100*/  FFMA R3, R5, 0.99989998340606689453, R2.reuse ;  /* 0x3f7ff97205037823 */ /* 0x104fe40000000002 */
[----:B------:R-:W0:Y:S02]  /*0110*/  LDC.64 R4, c[0x0][0x390] ;  /* 0x0000e400ff047b82 */ /* 0x000e240000000a00 */
[----:B------:R-:W-:-:S04]  /*0120*/  FFMA R3, R3, 0.99989998340606689453, R2 ;  /* 0x3f7ff97203037823 */ /* 0x000fc80000000002 */
        /* <DEDUP_REMOVED lines=996> */
[----:B------:R-:W-:Y:S01]  /*3f70*/  FFMA R3, R3, 0.99989998340606689453, R2 ;  /* 0x3f7ff97203037823 */ /* 0x000fe20000000002 */
[----:B0-----:R-:W-:-:S04]  /*3f80*/  IMAD.WIDE R4, R0, 0x4, R4 ;  /* 0x0000000400047825 */ /* 0x001fc800078e0204 */
[----:B------:R-:W-:-:S05]  /*3f90*/  FFMA R3, R3, 0.99989998340606689453, R2 ;  /* 0x3f7ff97203037823 */ /* 0x000fca0000000002 */
[----:B------:R-:W-:Y:S01]  /*3fa0*/  STG.E desc[UR4][R4.64], R3 ;  /* 0x0000000304007986 */ /* 0x000fe2000c101904 */
[----:B------:R-:W-:Y:S05]  /*3fb0*/  EXIT ;  /* 0x000000000000794d */ /* 0x000fea0003800000 */
.L_x_0:
[----:B------:R-:W-:-:S00]  /*3fc0*/  BRA `(.L_x_0) ;  /* 0xfffffffc00fc7947 */ /* 0x000fc0000383ffff */
[----:B------:R-:W-:-:S00]  /*3fd0*/  NOP ;  /* 0x0000000000007918 */ /* 0x000fc00000000000 */
        /* <DEDUP_REMOVED lines=10> */
.L_x_1:


//--------------------- .nv.shared.reserved.0     --------------------------
	.section	.nv.shared.reserved.0,"aw",@nobits
	.weak		__nv_reservedSMEM_offset_0_alias
	.size		__nv_reservedSMEM_offset_0_alias, 0, 64
	.other		__nv_reservedSMEM_offset_0_alias,@"STO_CUDA_RESERVED_SHARED STV_DEFAULT"
__nv_reservedSMEM_offset_0_alias:
	.zero		0
	.zero		64


//--------------------- .nv.constant0._Z9addKernelPfS_S_i --------------------------
	.section	.nv.constant0._Z9addKernelPfS_S_i,"a",@progbits
	.sectionflags	@""
	.align	4
.nv.constant0._Z9addKernelPfS_S_i:
	.zero		924


//--------------------- SYMBOLS --------------------------

	.type		.nv.reservedSmem.offset0,@object
	.size		.nv.reservedSmem.offset0,0x4
